	.headerflags	@"EF_CUDA_TEXMODE_UNIFIED EF_CUDA_64BIT_ADDRESS EF_CUDA_ACCELERATORS EF_CUDA_SM90 EF_CUDA_VIRTUAL_SM(EF_CUDA_SM90)"
	.elftype	@"ET_EXEC"


//--------------------- .nv.info                  --------------------------
	.section	.nv.info,"",@"SHT_CUDA_INFO"
	.align	4


	//----- nvinfo : EIATTR_REGCOUNT
	.align		4
        /*0000*/ 	.byte	0x04, 0x2f
        /*0002*/ 	.short	(.L_3 - .L_2)
	.align		4
.L_2:
        /*0004*/ 	.word	index@(triton_per_fused_abs_div_pow_sqrt_sum_0)
        /*0008*/ 	.word	0x0000000f


	//----- nvinfo : EIATTR_MIN_STACK_SIZE
	.align		4
.L_3:
        /*000c*/ 	.byte	0x04, 0x12
        /*000e*/ 	.short	(.L_5 - .L_4)
	.align		4
.L_4:
        /*0010*/ 	.word	index@(triton_per_fused_abs_div_pow_sqrt_sum_0)
        /*0014*/ 	.word	0x00000000


	//----- nvinfo : EIATTR_FRAME_SIZE
	.align		4
.L_5:
        /*0018*/ 	.byte	0x04, 0x11
        /*001a*/ 	.short	(.L_7 - .L_6)
	.align		4
.L_6:
        /*001c*/ 	.word	index@(triton_per_fused_abs_div_pow_sqrt_sum_0)
        /*0020*/ 	.word	0x00000000


	//----- nvinfo : EIATTR_MIN_STACK_SIZE
	.align		4
.L_7:
        /*0024*/ 	.byte	0x04, 0x12
        /*0026*/ 	.short	(.L_9 - .L_8)
	.align		4
.L_8:
        /*0028*/ 	.word	index@(triton_per_fused_abs_div_pow_sqrt_sum_0)
        /*002c*/ 	.word	0x00000000
.L_9:


//--------------------- .nv.info.triton_per_fused_abs_div_pow_sqrt_sum_0 --------------------------
	.section	.nv.info.triton_per_fused_abs_div_pow_sqrt_sum_0,"",@"SHT_CUDA_INFO"
	.sectionflags	@""
	.align	4


	//----- nvinfo : EIATTR_CUDA_API_VERSION
	.align		4
        /*0000*/ 	.byte	0x04, 0x37
        /*0002*/ 	.short	(.L_11 - .L_10)
.L_10:
        /*0004*/ 	.word	0x0000007c


	//----- nvinfo : EIATTR_KPARAM_INFO
	.align		4
.L_11:
        /*0008*/ 	.byte	0x04, 0x17
        /*000a*/ 	.short	(.L_13 - .L_12)
.L_12:
        /*000c*/ 	.word	0x00000000
        /*0010*/ 	.short	0x0003
        /*0012*/ 	.short	0x0018
        /*0014*/ 	.byte	0x00, 0xf0, 0x11, 0x00


	//----- nvinfo : EIATTR_KPARAM_INFO
	.align		4
.L_13:
        /*0018*/ 	.byte	0x04, 0x17
        /*001a*/ 	.short	(.L_15 - .L_14)
.L_14:
        /*001c*/ 	.word	0x00000000
        /*0020*/ 	.short	0x0002
        /*0022*/ 	.short	0x0010
        /*0024*/ 	.byte	0x00, 0xf4, 0x21, 0x00


	//----- nvinfo : EIATTR_KPARAM_INFO
	.align		4
.L_15:
        /*0028*/ 	.byte	0x04, 0x17
        /*002a*/ 	.short	(.L_17 - .L_16)
.L_16:
        /*002c*/ 	.word	0x00000000
        /*0030*/ 	.short	0x0001
        /*0032*/ 	.short	0x0008
        /*0034*/ 	.byte	0x00, 0xf4, 0x21, 0x00


	//----- nvinfo : EIATTR_KPARAM_INFO
	.align		4
.L_17:
        /*0038*/ 	.byte	0x04, 0x17
        /*003a*/ 	.short	(.L_19 - .L_18)
.L_18:
        /*003c*/ 	.word	0x00000000
        /*0040*/ 	.short	0x0000
        /*0042*/ 	.short	0x0000
        /*0044*/ 	.byte	0x00, 0xf4, 0x21, 0x00


	//----- nvinfo : EIATTR_SPARSE_MMA_MASK
	.align		4
.L_19:
        /*0048*/ 	.byte	0x03, 0x50
        /*004a*/ 	.short	0x0000


	//----- nvinfo : EIATTR_MAXREG_COUNT
	.align		4
        /*004c*/ 	.byte	0x03, 0x1b
        /*004e*/ 	.short	0x00ff


	//----- nvinfo : EIATTR_COOP_GROUP_MASK_REGIDS
	.align		4
        /*0050*/ 	.byte	0x04, 0x29
        /*0052*/ 	.short	(.L_21 - .L_20)


	//   ....[0]....
.L_20:
        /*0054*/ 	.word	0xffffffff


	//   ....[1]....
        /*0058*/ 	.word	0xffffffff


	//   ....[2]....
        /*005c*/ 	.word	0xffffffff


	//   ....[3]....
        /*0060*/ 	.word	0xffffffff


	//----- nvinfo : EIATTR_COOP_GROUP_INSTR_OFFSETS
	.align		4
.L_21:
        /*0064*/ 	.byte	0x04, 0x28
        /*0066*/ 	.short	(.L_23 - .L_22)


	//   ....[0]....
.L_22:
        /*0068*/ 	.word	0x000000a0


	//   ....[1]....
        /*006c*/ 	.word	0x000000c0


	//   ....[2]....
        /*0070*/ 	.word	0x000000f0


	//   ....[3]....
        /*0074*/ 	.word	0x00000120


	//----- nvinfo : EIATTR_EXIT_INSTR_OFFSETS
	.align		4
.L_23:
        /*0078*/ 	.byte	0x04, 0x1c
        /*007a*/ 	.short	(.L_25 - .L_24)


	//   ....[0]....
.L_24:
        /*007c*/ 	.word	0x00000210


	//   ....[1]....
        /*0080*/ 	.word	0x00000230


	//----- nvinfo : EIATTR_REQNTID
	.align		4
.L_25:
        /*0084*/ 	.byte	0x04, 0x10
        /*0086*/ 	.short	(.L_27 - .L_26)
.L_26:
        /*0088*/ 	.word	0x00000040
        /*008c*/ 	.word	0x00000001
        /*0090*/ 	.word	0x00000001


	//----- nvinfo : EIATTR_CBANK_PARAM_SIZE
	.align		4
.L_27:
        /*0094*/ 	.byte	0x03, 0x19
        /*0096*/ 	.short	0x001c


	//----- nvinfo : EIATTR_PARAM_CBANK
	.align		4
        /*0098*/ 	.byte	0x04, 0x0a
        /*009a*/ 	.short	(.L_29 - .L_28)
	.align		4
.L_28:
        /*009c*/ 	.word	index@(.nv.constant0.triton_per_fused_abs_div_pow_sqrt_sum_0)
        /*00a0*/ 	.short	0x0210
        /*00a2*/ 	.short	0x001c


	//----- nvinfo : EIATTR_SW_WAR
	.align		4
.L_29:
        /*00a4*/ 	.byte	0x04, 0x36
        /*00a6*/ 	.short	(.L_31 - .L_30)
.L_30:
        /*00a8*/ 	.word	0x00000008
.L_31:


//--------------------- .nv.callgraph             --------------------------
	.section	.nv.callgraph,"",@"SHT_CUDA_CALLGRAPH"
	.align	4
	.sectionentsize	8
	.align		4
        /*0000*/ 	.word	0x00000000
	.align		4
        /*0004*/ 	.word	0xffffffff
	.align		4
        /*0008*/ 	.word	0x00000000
	.align		4
        /*000c*/ 	.word	0xfffffffe
	.align		4
        /*0010*/ 	.word	0x00000000
	.align		4
        /*0014*/ 	.word	0xfffffffd
	.align		4
        /*0018*/ 	.word	0x00000000
	.align		4
        /*001c*/ 	.word	0xfffffffc


//--------------------- .nv.constant4             --------------------------
	.section	.nv.constant4,"a",@progbits
	.align	8
	.align		8
.nv.constant4:
        /*0000*/ 	.dword	_$_str
	.align		8
        /*0008*/ 	.dword	_$_str_$_2


//--------------------- .text.triton_per_fused_abs_div_pow_sqrt_sum_0 --------------------------
	.section	.text.triton_per_fused_abs_div_pow_sqrt_sum_0,"ax",@progbits
	.sectionflags	@"SHF_BARRIERS=1"
	.align	128
        .global         triton_per_fused_abs_div_pow_sqrt_sum_0
        .type           triton_per_fused_abs_div_pow_sqrt_sum_0,@function
        .size           triton_per_fused_abs_div_pow_sqrt_sum_0,(.L_x_1 - triton_per_fused_abs_div_pow_sqrt_sum_0)
        .other          triton_per_fused_abs_div_pow_sqrt_sum_0,@"STO_CUDA_ENTRY STV_DEFAULT"
triton_per_fused_abs_div_pow_sqrt_sum_0:
.text.triton_per_fused_abs_div_pow_sqrt_sum_0:
[----:B------:R-:W0:Y:S02]  /*0000*/  LDC R1, c[0x0][0x28] ;  /* 0x00000a00ff017b82 */ /* 0x000e240000000800 */
[----:B------:R-:W1:Y:S01]  /*0010*/  S2R R12, SR_TID.X ;  /* 0x00000000000c7919 */ /* 0x000e620000002100 */
[----:B------:R-:W2:Y:S01]  /*0020*/  LDC.64 R2, c[0x0][0x218] ;  /* 0x00008600ff027b82 */ /* 0x000ea20000000a00 */
[----:B------:R-:W-:Y:S01]  /*0030*/  ULDC.64 UR4, c[0x0][0x208] ;  /* 0x0000820000047ab9 */ /* 0x000fe20000000a00 */
[----:B-1----:R-:W-:-:S05]  /*0040*/  LOP3.LUT R7, R12, 0xf, RZ, 0xc0, !PT ;  /* 0x0000000f0c077812 */ /* 0x002fca00078ec0ff */
[----:B--2---:R-:W-:-:S05]  /*0050*/  IMAD.WIDE.U32 R2, R7, 0x4, R2 ;  /* 0x0000000407027825 */ /* 0x004fca00078e0002 */
[----:B------:R-:W2:Y:S01]  /*0060*/  LDG.E R0, desc[UR4][R2.64] ;  /* 0x0000000402007981 */ /* 0x000ea2000c1e1900 */
[----:B------:R-:W-:Y:S01]  /*0070*/  BAR.SYNC.DEFER_BLOCKING 0x0 ;  /* 0x0000000000007b1d */ /* 0x000fe20000010000 */
[----:B------:R-:W-:Y:S01]  /*0080*/  LOP3.LUT P0, RZ, R12, 0x3f, RZ, 0xc0, !PT ;  /* 0x0000003f0cff7812 */ /* 0x000fe2000780c0ff */
[----:B--2---:R-:W-:-:S05]  /*0090*/  FMUL R4, R0, R0 ;  /* 0x0000000000047220 */ /* 0x004fca0000400000 */
[----:B------:R-:W1:Y:S02]  /*00a0*/  SHFL.BFLY PT, R5, R4, 0x8, 0x1f ;  /* 0x0d001f0004057f89 */ /* 0x000e6400000e0000 */
[----:B-1----:R-:W-:-:S05]  /*00b0*/  FFMA R5, R0, R0, R5 ;  /* 0x0000000000057223 */ /* 0x002fca0000000005 */
[----:B------:R-:W1:Y:S02]  /*00c0*/  SHFL.BFLY PT, R6, R5, 0x4, 0x1f ;  /* 0x0c801f0005067f89 */ /* 0x000e6400000e0000 */
[----:B-1----:R-:W-:Y:S02]  /*00d0*/  FADD R6, R5, R6 ;  /* 0x0000000605067221 */ /* 0x002fe40000000000 */
[----:B------:R-:W1:Y:S03]  /*00e0*/  LDC.64 R4, c[0x0][0x220] ;  /* 0x00008800ff047b82 */ /* 0x000e660000000a00 */
[----:B------:R-:W2:Y:S01]  /*00f0*/  SHFL.BFLY PT, R9, R6, 0x2, 0x1f ;  /* 0x0c401f0006097f89 */ /* 0x000ea200000e0000 */
[----:B-1----:R-:W-:-:S04]  /*0100*/  IMAD.WIDE.U32 R4, R7, 0x4, R4 ;  /* 0x0000000407047825 */ /* 0x002fc800078e0004 */
[----:B--2---:R-:W-:-:S05]  /*0110*/  FADD R9, R6, R9 ;  /* 0x0000000906097221 */ /* 0x004fca0000000000 */
[----:B------:R-:W1:Y:S02]  /*0120*/  SHFL.BFLY PT, R8, R9, 0x1, 0x1f ;  /* 0x0c201f0009087f89 */ /* 0x000e6400000e0000 */
[----:B-1----:R-:W-:-:S04]  /*0130*/  FADD R8, R9, R8 ;  /* 0x0000000809087221 */ /* 0x002fc80000000000 */
[----:B------:R-:W1:Y:S02]  /*0140*/  MUFU.SQRT R11, R8 ;  /* 0x00000008000b7308 */ /* 0x000e640000002000 */
[C---:B-1----:R-:W-:Y:S01]  /*0150*/  FMUL R2, R11.reuse, 0.25 ;  /* 0x3e8000000b027820 */ /* 0x042fe20000400000 */
[C---:B------:R-:W-:Y:S02]  /*0160*/  FSETP.GEU.AND P1, PT, R11.reuse, 1.175494350822287508e-38, PT ;  /* 0x008000000b00780b */ /* 0x040fe40003f2e000 */
[----:B------:R-:W-:-:S04]  /*0170*/  FSETP.GT.AND P2, PT, R11, 8.50705917302346158658e+37, PT ;  /* 0x7e8000000b00780b */ /* 0x000fc80003f44000 */
[----:B------:R-:W-:Y:S02]  /*0180*/  FSEL R10, R2, R11, P2 ;  /* 0x0000000b020a7208 */ /* 0x000fe40001000000 */
[----:B------:R-:W1:Y:S05]  /*0190*/  @!P0 LDC.64 R2, c[0x0][0x210] ;  /* 0x00008400ff028b82 */ /* 0x000e6a0000000a00 */
[----:B------:R-:W-:Y:S02]  /*01a0*/  @!P1 FMUL R10, R10, 16777216 ;  /* 0x4b8000000a0a9820 */ /* 0x000fe40000400000 */
[----:B------:R-:W-:Y:S01]  /*01b0*/  @P2 FMUL R0, R0, 0.25 ;  /* 0x3e80000000002820 */ /* 0x000fe20000400000 */
[----:B------:R-:W-:Y:S01]  /*01c0*/  LOP3.LUT P2, RZ, R12, 0x30, RZ, 0xc0, !PT ;  /* 0x000000300cff7812 */ /* 0x000fe2000784c0ff */
[----:B------:R-:W2:Y:S02]  /*01d0*/  MUFU.RCP R9, R10 ;  /* 0x0000000a00097308 */ /* 0x000ea40000001000 */
[----:B------:R-:W-:Y:S01]  /*01e0*/  @!P1 FMUL R0, R0, 16777216 ;  /* 0x4b80000000009820 */ /* 0x000fe20000400000 */
[----:B-1----:R1:W-:Y:S03]  /*01f0*/  @!P0 STG.E desc[UR4][R2.64], R11 ;  /* 0x0000000b02008986 */ /* 0x0023e6000c101904 */
[----:B--2---:R-:W-:-:S06]  /*0200*/  FMUL R9, R9, R0 ;  /* 0x0000000009097220 */ /* 0x004fcc0000400000 */
[----:B------:R-:W-:Y:S05]  /*0210*/  @P2 EXIT ;  /* 0x000000000000294d */ /* 0x000fea0003800000 */
[----:B------:R-:W-:Y:S01]  /*0220*/  STG.E desc[UR4][R4.64], R9 ;  /* 0x0000000904007986 */ /* 0x000fe2000c101904 */
[----:B------:R-:W-:Y:S05]  /*0230*/  EXIT ;  /* 0x000000000000794d */ /* 0x000fea0003800000 */
.L_x_0:
[----:B------:R-:W-:-:S00]  /*0240*/  BRA `(.L_x_0) ;  /* 0xfffffffc00fc7947 */ /* 0x000fc0000383ffff */
[----:B------:R-:W-:-:S00]  /*0250*/  NOP ;  /* 0x0000000000007918 */ /* 0x000fc00000000000 */
        /* <DEDUP_REMOVED lines=10> */
.L_x_1:


//--------------------- .nv.global.init           --------------------------
	.section	.nv.global.init,"aw",@progbits
.nv.global.init:
	.type		_$_str,@object
	.size		_$_str,(_$_str_$_2 - _$_str)
_$_str:
        /*0000*/ 	.byte	0x5f, 0x5f, 0x43, 0x55, 0x44, 0x41, 0x5f, 0x46, 0x54, 0x5a, 0x00
	.type		_$_str_$_2,@object
	.size		_$_str_$_2,(.L_1 - _$_str_$_2)
_$_str_$_2:
        /*000b*/ 	.byte	0x5f, 0x5f, 0x43, 0x55, 0x44, 0x41, 0x5f, 0x50, 0x52, 0x45, 0x43, 0x5f, 0x53, 0x51, 0x52, 0x54
        /*001b*/ 	.byte	0x00
.L_1:


//--------------------- .nv.constant0.triton_per_fused_abs_div_pow_sqrt_sum_0 --------------------------
	.section	.nv.constant0.triton_per_fused_abs_div_pow_sqrt_sum_0,"a",@progbits
	.sectionflags	@""
	.align	4
.nv.constant0.triton_per_fused_abs_div_pow_sqrt_sum_0:
	.zero		556
